//
// Generated by NVIDIA NVVM Compiler
//
// Compiler Build ID: CL-36424714
// Cuda compilation tools, release 13.0, V13.0.88
// Based on NVVM 20.0.0
//

.version 9.0
.target sm_100
.address_size 64

	// .globl	_Z6reducePjS_
.extern .shared .align 16 .b8 shared_array[];

.visible .entry _Z6reducePjS_(
	.param .u64 .ptr .align 1 _Z6reducePjS__param_0,
	.param .u64 .ptr .align 1 _Z6reducePjS__param_1
)
{
	.reg .pred 	%p<4>;
	.reg .b32 	%r<20>;
	.reg .b64 	%rd<9>;

	ld.param.u64 	%rd2, [_Z6reducePjS__param_0];
	ld.param.u64 	%rd1, [_Z6reducePjS__param_1];
	cvta.to.global.u64 	%rd3, %rd2;
	mov.u32 	%r1, %tid.x;
	mov.u32 	%r2, %ctaid.x;
	mov.u32 	%r3, %ntid.x;
	mad.lo.s32 	%r7, %r2, %r3, %r1;
	mul.wide.u32 	%rd4, %r7, 4;
	add.s64 	%rd5, %rd3, %rd4;
	ld.global.u32 	%r8, [%rd5];
	shl.b32 	%r9, %r1, 2;
	mov.u32 	%r10, shared_array;
	add.s32 	%r4, %r10, %r9;
	st.shared.u32 	[%r4], %r8;
	bar.sync 	0;
	setp.lt.u32 	%p2, %r3, 2;
	@%p2 bra 	$L__BB0_5;
	and.b32  	%r12, %r1, 1;
	setp.eq.b32 	%p1, %r12, 1;
	mov.b32 	%r19, 1;
$L__BB0_2:
	@%p1 bra 	$L__BB0_4;
	ld.shared.u32 	%r13, [%r4];
	shl.b32 	%r14, %r19, 2;
	add.s32 	%r15, %r4, %r14;
	ld.shared.u32 	%r16, [%r15];
	add.s32 	%r17, %r16, %r13;
	st.shared.u32 	[%r4], %r17;
$L__BB0_4:
	bar.sync 	0;
	shl.b32 	%r19, %r19, 1;
	setp.lt.u32 	%p3, %r19, %r3;
	@%p3 bra 	$L__BB0_2;
$L__BB0_5:
	cvta.to.global.u64 	%rd6, %rd1;
	ld.shared.u32 	%r18, [shared_array];
	mul.wide.u32 	%rd7, %r2, 4;
	add.s64 	%rd8, %rd6, %rd7;
	st.global.u32 	[%rd8], %r18;
	ret;

}


// ===== COMPILED SASS (sm_100) =====

	.target	sm_100

	.elftype	@"ET_EXEC"


//--------------------- .note.nv.tkinfo           --------------------------
	.section	.note.nv.tkinfo,"",@"SHT_NOTE"
	.sectionflags	@"SHF_NOTE_NV_TKINFO"
	.tkinfo
        /*0018*/ 	.word	0x00000002
        /*0030*/ 	.string	""
        /*0030*/ 	.string	"ptxas"
        /*0030*/ 	.string	"Cuda compilation tools, release 13.0, V13.0.88"
        /*0030*/ 	.string	"Build cuda_13.0.r13.0/compiler.36424714_0"
        /*0030*/ 	.string	"-arch sm_100 -m 64 "



//--------------------- .note.nv.cuinfo           --------------------------
	.section	.note.nv.cuinfo,"",@"SHT_NOTE"
	.sectionflags	@"SHF_NOTE_NV_CUINFO"
        /*0018*/ 	.short	0x0002
        /*001a*/ 	.short	0x0064
        /*001c*/ 	.short	0x0082
	.zero		2


//--------------------- .nv.info                  --------------------------
	.section	.nv.info,"",@"SHT_CUDA_INFO"
	.align	4


	//----- nvinfo : EIATTR_REGCOUNT
	.align		4
        /*0000*/ 	.byte	0x04, 0x2f
        /*0002*/ 	.short	(.L_1 - .L_0)
	.align		4
.L_0:
        /*0004*/ 	.word	index@(_Z6reducePjS_)
        /*0008*/ 	.word	0x0000000a


	//----- nvinfo : EIATTR_FRAME_SIZE
	.align		4
.L_1:
        /*000c*/ 	.byte	0x04, 0x11
        /*000e*/ 	.short	(.L_3 - .L_2)
	.align		4
.L_2:
        /*0010*/ 	.word	index@(_Z6reducePjS_)
        /*0014*/ 	.word	0x00000000


	//----- nvinfo : EIATTR_MIN_STACK_SIZE
	.align		4
.L_3:
        /*0018*/ 	.byte	0x04, 0x12
        /*001a*/ 	.short	(.L_5 - .L_4)
	.align		4
.L_4:
        /*001c*/ 	.word	index@(_Z6reducePjS_)
        /*0020*/ 	.word	0x00000000
.L_5:


//--------------------- .nv.compat                --------------------------
	.section	.nv.compat,"",@"SHT_CUDA_COMPAT_INFO"
	.align	4
        /*0000*/ 	.byte	0x02, 0x09, 0x00, 0x00, 0x02, 0x02, 0x01, 0x00, 0x02, 0x05, 0x05, 0x00, 0x03, 0x07, 0x01, 0x01
        /*0010*/ 	.byte	0x02, 0x03, 0x00, 0x00, 0x02, 0x06, 0x01, 0x00, 0x04, 0x0b, 0x08, 0x00, 0x09, 0x00, 0x00, 0x00
        /*0020*/ 	.byte	0x00, 0x00, 0x00, 0x00


//--------------------- .nv.info._Z6reducePjS_    --------------------------
	.section	.nv.info._Z6reducePjS_,"",@"SHT_CUDA_INFO"
	.sectionflags	@""
	.align	4


	//----- nvinfo : EIATTR_CUDA_API_VERSION
	.align		4
        /*0000*/ 	.byte	0x04, 0x37
        /*0002*/ 	.short	(.L_7 - .L_6)
.L_6:
        /*0004*/ 	.word	0x00000082


	//----- nvinfo : EIATTR_KPARAM_INFO
	.align		4
.L_7:
        /*0008*/ 	.byte	0x04, 0x17
        /*000a*/ 	.short	(.L_9 - .L_8)
.L_8:
        /*000c*/ 	.word	0x00000000
        /*0010*/ 	.short	0x0001
        /*0012*/ 	.short	0x0008
        /*0014*/ 	.byte	0x00, 0xf5, 0x21, 0x00


	//----- nvinfo : EIATTR_KPARAM_INFO
	.align		4
.L_9:
        /*0018*/ 	.byte	0x04, 0x17
        /*001a*/ 	.short	(.L_11 - .L_10)
.L_10:
        /*001c*/ 	.word	0x00000000
        /*0020*/ 	.short	0x0000
        /*0022*/ 	.short	0x0000
        /*0024*/ 	.byte	0x00, 0xf5, 0x21, 0x00


	//----- nvinfo : EIATTR_SPARSE_MMA_MASK
	.align		4
.L_11:
        /*0028*/ 	.byte	0x03, 0x50
        /*002a*/ 	.short	0x0000


	//----- nvinfo : EIATTR_MAXREG_COUNT
	.align		4
        /*002c*/ 	.byte	0x03, 0x1b
        /*002e*/ 	.short	0x00ff


	//----- nvinfo : EIATTR_NUM_BARRIERS
	.align		4
        /*0030*/ 	.byte	0x02, 0x4c
        /*0032*/ 	.byte	0x01
	.zero		1


	//----- nvinfo : EIATTR_MERCURY_ISA_VERSION
	.align		4
        /*0034*/ 	.byte	0x03, 0x5f
        /*0036*/ 	.short	0x0101


	//----- nvinfo : EIATTR_VRC_CTA_INIT_COUNT
	.align		4
        /*0038*/ 	.byte	0x02, 0x4a
	.zero		1
	.zero		1


	//----- nvinfo : EIATTR_EXIT_INSTR_OFFSETS
	.align		4
        /*003c*/ 	.byte	0x04, 0x1c
        /*003e*/ 	.short	(.L_13 - .L_12)


	//   ....[0]....
.L_12:
        /*0040*/ 	.word	0x00000240


	//----- nvinfo : EIATTR_CBANK_PARAM_SIZE
	.align		4
.L_13:
        /*0044*/ 	.byte	0x03, 0x19
        /*0046*/ 	.short	0x0010


	//----- nvinfo : EIATTR_PARAM_CBANK
	.align		4
        /*0048*/ 	.byte	0x04, 0x0a
        /*004a*/ 	.short	(.L_15 - .L_14)
	.align		4
.L_14:
        /*004c*/ 	.word	index@(.nv.constant0._Z6reducePjS_)
        /*0050*/ 	.short	0x0380
        /*0052*/ 	.short	0x0010


	//----- nvinfo : EIATTR_SW_WAR
	.align		4
.L_15:
        /*0054*/ 	.byte	0x04, 0x36
        /*0056*/ 	.short	(.L_17 - .L_16)
.L_16:
        /*0058*/ 	.word	0x00000008
.L_17:


//--------------------- .nv.callgraph             --------------------------
	.section	.nv.callgraph,"",@"SHT_CUDA_CALLGRAPH"
	.align	4
	.sectionentsize	8
	.align		4
        /*0000*/ 	.word	0x00000000
	.align		4
        /*0004*/ 	.word	0xffffffff
	.align		4
        /*0008*/ 	.word	0x00000000
	.align		4
        /*000c*/ 	.word	0xfffffffe
	.align		4
        /*0010*/ 	.word	0x00000000
	.align		4
        /*0014*/ 	.word	0xfffffffd
	.align		4
        /*0018*/ 	.word	0x00000000
	.align		4
        /*001c*/ 	.word	0xfffffffc


//--------------------- .text._Z6reducePjS_       --------------------------
	.section	.text._Z6reducePjS_,"ax",@progbits
	.align	128
        .global         _Z6reducePjS_
        .type           _Z6reducePjS_,@function
        .size           _Z6reducePjS_,(.L_x_3 - _Z6reducePjS_)
        .other          _Z6reducePjS_,@"STO_CUDA_ENTRY STV_DEFAULT"
_Z6reducePjS_:
.text._Z6reducePjS_:
[----:B------:R-:W-:Y:S01]  /*0000*/  LDC R1, c[0x0][0x37c] ;  /* 0x0000df00ff017b82 */ /* 0x000fe20000000800 */
[----:B------:R-:W0:Y:S07]  /*0010*/  S2R R0, SR_TID.X ;  /* 0x0000000000007919 */ /* 0x000e2e0000002100 */
[----:B------:R-:W1:Y:S01]  /*0020*/  LDC.64 R2, c[0x0][0x380] ;  /* 0x0000e000ff027b82 */ /* 0x000e620000000a00 */
[----:B------:R-:W0:Y:S01]  /*0030*/  LDCU UR8, c[0x0][0x360] ;  /* 0x00006c00ff0877ac */ /* 0x000e220008000800 */
[----:B------:R-:W0:Y:S01]  /*0040*/  S2R R7, SR_CTAID.X ;  /* 0x0000000000077919 */ /* 0x000e220000002500 */
[----:B------:R-:W2:Y:S01]  /*0050*/  LDCU.64 UR6, c[0x0][0x358] ;  /* 0x00006b00ff0677ac */ /* 0x000ea20008000a00 */
[----:B0-----:R-:W-:-:S04]  /*0060*/  IMAD R5, R7, UR8, R0 ;  /* 0x0000000807057c24 */ /* 0x001fc8000f8e0200 */
[----:B-1----:R-:W-:-:S06]  /*0070*/  IMAD.WIDE.U32 R2, R5, 0x4, R2 ;  /* 0x0000000405027825 */ /* 0x002fcc00078e0002 */
[----:B--2---:R-:W2:Y:S01]  /*0080*/  LDG.E R2, desc[UR6][R2.64] ;  /* 0x0000000602027981 */ /* 0x004ea2000c1e1900 */
[----:B------:R-:W0:Y:S01]  /*0090*/  S2UR UR5, SR_CgaCtaId ;  /* 0x00000000000579c3 */ /* 0x000e220000008800 */
[----:B------:R-:W-:Y:S01]  /*00a0*/  UMOV UR4, 0x400 ;  /* 0x0000040000047882 */ /* 0x000fe20000000000 */
[----:B------:R-:W-:Y:S02]  /*00b0*/  UISETP.GE.U32.AND UP0, UPT, UR8, 0x2, UPT ;  /* 0x000000020800788c */ /* 0x000fe4000bf06070 */
[----:B0-----:R-:W-:-:S06]  /*00c0*/  ULEA UR4, UR5, UR4, 0x18 ;  /* 0x0000000405047291 */ /* 0x001fcc000f8ec0ff */
[----:B------:R-:W-:-:S05]  /*00d0*/  LEA R5, R0, UR4, 0x2 ;  /* 0x0000000400057c11 */ /* 0x000fca000f8e10ff */
[----:B--2---:R0:W-:Y:S01]  /*00e0*/  STS [R5], R2 ;  /* 0x0000000205007388 */ /* 0x0041e20000000800 */
[----:B------:R-:W-:Y:S06]  /*00f0*/  BAR.SYNC.DEFER_BLOCKING 0x0 ;  /* 0x0000000000007b1d */ /* 0x000fec0000010000 */
[----:B------:R-:W-:Y:S05]  /*0100*/  BRA.U !UP0, `(.L_x_0) ;  /* 0x0000000108307547 */ /* 0x000fea000b800000 */
[----:B------:R-:W-:-:S04]  /*0110*/  LOP3.LUT R0, R0, 0x1, RZ, 0xc0, !PT ;  /* 0x0000000100007812 */ /* 0x000fc800078ec0ff */
[----:B------:R-:W-:Y:S01]  /*0120*/  ISETP.NE.U32.AND P0, PT, R0, 0x1, PT ;  /* 0x000000010000780c */ /* 0x000fe20003f05070 */
[----:B------:R-:W-:-:S12]  /*0130*/  IMAD.MOV.U32 R0, RZ, RZ, 0x1 ;  /* 0x00000001ff007424 */ /* 0x000fd800078e00ff */
.L_x_1:
[C---:B------:R-:W-:Y:S01]  /*0140*/  @P0 IMAD R3, R0.reuse, 0x4, R5 ;  /* 0x0000000400030824 */ /* 0x040fe200078e0205 */
[----:B01----:R-:W-:Y:S01]  /*0150*/  @P0 LDS R2, [R5] ;  /* 0x0000000005020984 */ /* 0x003fe20000000800 */
[----:B------:R-:W-:-:S04]  /*0160*/  SHF.L.U32 R0, R0, 0x1, RZ ;  /* 0x0000000100007819 */ /* 0x000fc800000006ff */
[----:B------:R-:W0:Y:S01]  /*0170*/  @P0 LDS R3, [R3] ;  /* 0x0000000003030984 */ /* 0x000e220000000800 */
[----:B------:R-:W-:Y:S02]  /*0180*/  ISETP.GE.U32.AND P1, PT, R0, UR8, PT ;  /* 0x0000000800007c0c */ /* 0x000fe4000bf26070 */
[----:B0-----:R-:W-:-:S05]  /*0190*/  @P0 IADD3 R2, PT, PT, R2, R3, RZ ;  /* 0x0000000302020210 */ /* 0x001fca0007ffe0ff */
[----:B------:R1:W-:Y:S01]  /*01a0*/  @P0 STS [R5], R2 ;  /* 0x0000000205000388 */ /* 0x0003e20000000800 */
[----:B------:R-:W-:Y:S06]  /*01b0*/  BAR.SYNC.DEFER_BLOCKING 0x0 ;  /* 0x0000000000007b1d */ /* 0x000fec0000010000 */
[----:B------:R-:W-:Y:S05]  /*01c0*/  @!P1 BRA `(.L_x_1) ;  /* 0xfffffffc00dc9947 */ /* 0x000fea000383ffff */
.L_x_0:
[----:B------:R-:W2:Y:S01]  /*01d0*/  S2UR UR5, SR_CgaCtaId ;  /* 0x00000000000579c3 */ /* 0x000ea20000008800 */
[----:B------:R-:W-:-:S07]  /*01e0*/  UMOV UR4, 0x400 ;  /* 0x0000040000047882 */ /* 0x000fce0000000000 */
[----:B01----:R-:W0:Y:S01]  /*01f0*/  LDC.64 R2, c[0x0][0x388] ;  /* 0x0000e200ff027b82 */ /* 0x003e220000000a00 */
[----:B--2---:R-:W-:Y:S01]  /*0200*/  ULEA UR4, UR5, UR4, 0x18 ;  /* 0x0000000405047291 */ /* 0x004fe2000f8ec0ff */
[----:B0-----:R-:W-:-:S08]  /*0210*/  IMAD.WIDE.U32 R2, R7, 0x4, R2 ;  /* 0x0000000407027825 */ /* 0x001fd000078e0002 */
[----:B------:R-:W0:Y:S04]  /*0220*/  LDS R5, [UR4] ;  /* 0x00000004ff057984 */ /* 0x000e280008000800 */
[----:B0-----:R-:W-:Y:S01]  /*0230*/  STG.E desc[UR6][R2.64], R5 ;  /* 0x0000000502007986 */ /* 0x001fe2000c101906 */
[----:B------:R-:W-:Y:S05]  /*0240*/  EXIT ;  /* 0x000000000000794d */ /* 0x000fea0003800000 */
.L_x_2:
[----:B------:R-:W-:-:S00]  /*0250*/  BRA `(.L_x_2) ;  /* 0xfffffffc00fc7947 */ /* 0x000fc0000383ffff */
[----:B------:R-:W-:-:S00]  /*0260*/  NOP ;  /* 0x0000000000007918 */ /* 0x000fc00000000000 */
        /* <DEDUP_REMOVED lines=9> */
.L_x_3:


//--------------------- .nv.shared._Z6reducePjS_  --------------------------
	.section	.nv.shared._Z6reducePjS_,"aw",@nobits
	.sectionflags	@""
	.align	16
	.zero		1024


//--------------------- .nv.shared.reserved.0     --------------------------
	.section	.nv.shared.reserved.0,"aw",@nobits
	.weak		__nv_reservedSMEM_offset_0_alias
	.size		__nv_reservedSMEM_offset_0_alias, 0, 64
	.other		__nv_reservedSMEM_offset_0_alias,@"STO_CUDA_RESERVED_SHARED STV_DEFAULT"
__nv_reservedSMEM_offset_0_alias:
	.zero		0
	.zero		64


//--------------------- .nv.constant0._Z6reducePjS_ --------------------------
	.section	.nv.constant0._Z6reducePjS_,"a",@progbits
	.sectionflags	@""
	.align	4
.nv.constant0._Z6reducePjS_:
	.zero		912


//--------------------- SYMBOLS --------------------------

	.type		.nv.reservedSmem.offset0,@object
	.size		.nv.reservedSmem.offset0,0x4
	.type		.nv.reservedSmem.cap,@object
	.size		.nv.reservedSmem.cap,0x4
